//
// Generated by NVIDIA NVVM Compiler
//
// Compiler Build ID: CL-36424714
// Cuda compilation tools, release 13.0, V13.0.88
// Based on NVVM 20.0.0
//

.version 9.0
.target sm_100
.address_size 64

	// .globl	_Z5matchPcS_Piii

.visible .entry _Z5matchPcS_Piii(
	.param .u64 .ptr .align 1 _Z5matchPcS_Piii_param_0,
	.param .u64 .ptr .align 1 _Z5matchPcS_Piii_param_1,
	.param .u64 .ptr .align 1 _Z5matchPcS_Piii_param_2,
	.param .u32 _Z5matchPcS_Piii_param_3,
	.param .u32 _Z5matchPcS_Piii_param_4
)
{
	.reg .pred 	%p<5>;
	.reg .b16 	%rs<3>;
	.reg .b32 	%r<14>;
	.reg .b64 	%rd<11>;

	ld.param.u64 	%rd3, [_Z5matchPcS_Piii_param_0];
	ld.param.u64 	%rd4, [_Z5matchPcS_Piii_param_1];
	ld.param.u64 	%rd5, [_Z5matchPcS_Piii_param_2];
	ld.param.u32 	%r4, [_Z5matchPcS_Piii_param_3];
	ld.param.u32 	%r5, [_Z5matchPcS_Piii_param_4];
	mov.u32 	%r6, %ntid.x;
	mov.u32 	%r7, %ctaid.x;
	mov.u32 	%r8, %tid.x;
	mad.lo.s32 	%r1, %r6, %r7, %r8;
	sub.s32 	%r9, %r5, %r4;
	setp.gt.s32 	%p1, %r1, %r9;
	@%p1 bra 	$L__BB0_6;
	setp.lt.s32 	%p2, %r4, 1;
	@%p2 bra 	$L__BB0_5;
	cvta.to.global.u64 	%rd1, %rd3;
	cvta.to.global.u64 	%rd2, %rd4;
	mov.b32 	%r13, 0;
	bra.uni 	$L__BB0_4;
$L__BB0_3:
	add.s32 	%r13, %r13, 1;
	setp.eq.s32 	%p4, %r13, %r4;
	@%p4 bra 	$L__BB0_5;
$L__BB0_4:
	cvt.u64.u32 	%rd6, %r13;
	add.s64 	%rd7, %rd1, %rd6;
	ld.global.u8 	%rs1, [%rd7];
	add.s32 	%r11, %r13, %r1;
	cvt.s64.s32 	%rd8, %r11;
	add.s64 	%rd9, %rd2, %rd8;
	ld.global.u8 	%rs2, [%rd9];
	setp.eq.s16 	%p3, %rs1, %rs2;
	@%p3 bra 	$L__BB0_3;
	bra.uni 	$L__BB0_6;
$L__BB0_5:
	cvta.to.global.u64 	%rd10, %rd5;
	atom.global.add.u32 	%r12, [%rd10], 1;
$L__BB0_6:
	ret;

}


// ===== COMPILED SASS (sm_100) =====

	.target	sm_100

	.elftype	@"ET_EXEC"


//--------------------- .note.nv.tkinfo           --------------------------
	.section	.note.nv.tkinfo,"",@"SHT_NOTE"
	.sectionflags	@"SHF_NOTE_NV_TKINFO"
	.tkinfo
        /*0018*/ 	.word	0x00000002
        /*0030*/ 	.string	""
        /*0030*/ 	.string	"ptxas"
        /*0030*/ 	.string	"Cuda compilation tools, release 13.0, V13.0.88"
        /*0030*/ 	.string	"Build cuda_13.0.r13.0/compiler.36424714_0"
        /*0030*/ 	.string	"-arch sm_100 -m 64 "



//--------------------- .note.nv.cuinfo           --------------------------
	.section	.note.nv.cuinfo,"",@"SHT_NOTE"
	.sectionflags	@"SHF_NOTE_NV_CUINFO"
        /*0018*/ 	.short	0x0002
        /*001a*/ 	.short	0x0064
        /*001c*/ 	.short	0x0082
	.zero		2


//--------------------- .nv.info                  --------------------------
	.section	.nv.info,"",@"SHT_CUDA_INFO"
	.align	4


	//----- nvinfo : EIATTR_REGCOUNT
	.align		4
        /*0000*/ 	.byte	0x04, 0x2f
        /*0002*/ 	.short	(.L_1 - .L_0)
	.align		4
.L_0:
        /*0004*/ 	.word	index@(_Z5matchPcS_Piii)
        /*0008*/ 	.word	0x00000008


	//----- nvinfo : EIATTR_FRAME_SIZE
	.align		4
.L_1:
        /*000c*/ 	.byte	0x04, 0x11
        /*000e*/ 	.short	(.L_3 - .L_2)
	.align		4
.L_2:
        /*0010*/ 	.word	index@(_Z5matchPcS_Piii)
        /*0014*/ 	.word	0x00000000


	//----- nvinfo : EIATTR_MIN_STACK_SIZE
	.align		4
.L_3:
        /*0018*/ 	.byte	0x04, 0x12
        /*001a*/ 	.short	(.L_5 - .L_4)
	.align		4
.L_4:
        /*001c*/ 	.word	index@(_Z5matchPcS_Piii)
        /*0020*/ 	.word	0x00000000
.L_5:


//--------------------- .nv.compat                --------------------------
	.section	.nv.compat,"",@"SHT_CUDA_COMPAT_INFO"
	.align	4
        /*0000*/ 	.byte	0x02, 0x09, 0x00, 0x00, 0x02, 0x02, 0x01, 0x00, 0x02, 0x05, 0x05, 0x00, 0x03, 0x07, 0x01, 0x01
        /*0010*/ 	.byte	0x02, 0x03, 0x00, 0x00, 0x02, 0x06, 0x01, 0x00, 0x04, 0x0b, 0x08, 0x00, 0x09, 0x00, 0x00, 0x00
        /*0020*/ 	.byte	0x00, 0x00, 0x00, 0x00


//--------------------- .nv.info._Z5matchPcS_Piii --------------------------
	.section	.nv.info._Z5matchPcS_Piii,"",@"SHT_CUDA_INFO"
	.sectionflags	@""
	.align	4


	//----- nvinfo : EIATTR_CUDA_API_VERSION
	.align		4
        /*0000*/ 	.byte	0x04, 0x37
        /*0002*/ 	.short	(.L_7 - .L_6)
.L_6:
        /*0004*/ 	.word	0x00000082


	//----- nvinfo : EIATTR_KPARAM_INFO
	.align		4
.L_7:
        /*0008*/ 	.byte	0x04, 0x17
        /*000a*/ 	.short	(.L_9 - .L_8)
.L_8:
        /*000c*/ 	.word	0x00000000
        /*0010*/ 	.short	0x0004
        /*0012*/ 	.short	0x001c
        /*0014*/ 	.byte	0x00, 0xf0, 0x11, 0x00


	//----- nvinfo : EIATTR_KPARAM_INFO
	.align		4
.L_9:
        /*0018*/ 	.byte	0x04, 0x17
        /*001a*/ 	.short	(.L_11 - .L_10)
.L_10:
        /*001c*/ 	.word	0x00000000
        /*0020*/ 	.short	0x0003
        /*0022*/ 	.short	0x0018
        /*0024*/ 	.byte	0x00, 0xf0, 0x11, 0x00


	//----- nvinfo : EIATTR_KPARAM_INFO
	.align		4
.L_11:
        /*0028*/ 	.byte	0x04, 0x17
        /*002a*/ 	.short	(.L_13 - .L_12)
.L_12:
        /*002c*/ 	.word	0x00000000
        /*0030*/ 	.short	0x0002
        /*0032*/ 	.short	0x0010
        /*0034*/ 	.byte	0x00, 0xf5, 0x21, 0x00


	//----- nvinfo : EIATTR_KPARAM_INFO
	.align		4
.L_13:
        /*0038*/ 	.byte	0x04, 0x17
        /*003a*/ 	.short	(.L_15 - .L_14)
.L_14:
        /*003c*/ 	.word	0x00000000
        /*0040*/ 	.short	0x0001
        /*0042*/ 	.short	0x0008
        /*0044*/ 	.byte	0x00, 0xf5, 0x21, 0x00


	//----- nvinfo : EIATTR_KPARAM_INFO
	.align		4
.L_15:
        /*0048*/ 	.byte	0x04, 0x17
        /*004a*/ 	.short	(.L_17 - .L_16)
.L_16:
        /*004c*/ 	.word	0x00000000
        /*0050*/ 	.short	0x0000
        /*0052*/ 	.short	0x0000
        /*0054*/ 	.byte	0x00, 0xf5, 0x21, 0x00


	//----- nvinfo : EIATTR_SPARSE_MMA_MASK
	.align		4
.L_17:
        /*0058*/ 	.byte	0x03, 0x50
        /*005a*/ 	.short	0x0000


	//----- nvinfo : EIATTR_MAXREG_COUNT
	.align		4
        /*005c*/ 	.byte	0x03, 0x1b
        /*005e*/ 	.short	0x00ff


	//----- nvinfo : EIATTR_MERCURY_ISA_VERSION
	.align		4
        /*0060*/ 	.byte	0x03, 0x5f
        /*0062*/ 	.short	0x0101


	//----- nvinfo : EIATTR_INT_WARP_WIDE_INSTR_OFFSETS
	.align		4
        /*0064*/ 	.byte	0x04, 0x31
        /*0066*/ 	.short	(.L_19 - .L_18)


	//   ....[0]....
.L_18:
        /*0068*/ 	.word	0x000001f0


	//----- nvinfo : EIATTR_VRC_CTA_INIT_COUNT
	.align		4
.L_19:
        /*006c*/ 	.byte	0x02, 0x4a
	.zero		1
	.zero		1


	//----- nvinfo : EIATTR_EXIT_INSTR_OFFSETS
	.align		4
        /*0070*/ 	.byte	0x04, 0x1c
        /*0072*/ 	.short	(.L_21 - .L_20)


	//   ....[0]....
.L_20:
        /*0074*/ 	.word	0x00000080


	//   ....[1]....
        /*0078*/ 	.word	0x000001b0


	//   ....[2]....
        /*007c*/ 	.word	0x00000240


	//----- nvinfo : EIATTR_CBANK_PARAM_SIZE
	.align		4
.L_21:
        /*0080*/ 	.byte	0x03, 0x19
        /*0082*/ 	.short	0x0020


	//----- nvinfo : EIATTR_PARAM_CBANK
	.align		4
        /*0084*/ 	.byte	0x04, 0x0a
        /*0086*/ 	.short	(.L_23 - .L_22)
	.align		4
.L_22:
        /*0088*/ 	.word	index@(.nv.constant0._Z5matchPcS_Piii)
        /*008c*/ 	.short	0x0380
        /*008e*/ 	.short	0x0020


	//----- nvinfo : EIATTR_SW_WAR
	.align		4
.L_23:
        /*0090*/ 	.byte	0x04, 0x36
        /*0092*/ 	.short	(.L_25 - .L_24)
.L_24:
        /*0094*/ 	.word	0x00000008
.L_25:


//--------------------- .nv.callgraph             --------------------------
	.section	.nv.callgraph,"",@"SHT_CUDA_CALLGRAPH"
	.align	4
	.sectionentsize	8
	.align		4
        /*0000*/ 	.word	0x00000000
	.align		4
        /*0004*/ 	.word	0xffffffff
	.align		4
        /*0008*/ 	.word	0x00000000
	.align		4
        /*000c*/ 	.word	0xfffffffe
	.align		4
        /*0010*/ 	.word	0x00000000
	.align		4
        /*0014*/ 	.word	0xfffffffd
	.align		4
        /*0018*/ 	.word	0x00000000
	.align		4
        /*001c*/ 	.word	0xfffffffc


//--------------------- .text._Z5matchPcS_Piii    --------------------------
	.section	.text._Z5matchPcS_Piii,"ax",@progbits
	.align	128
        .global         _Z5matchPcS_Piii
        .type           _Z5matchPcS_Piii,@function
        .size           _Z5matchPcS_Piii,(.L_x_3 - _Z5matchPcS_Piii)
        .other          _Z5matchPcS_Piii,@"STO_CUDA_ENTRY STV_DEFAULT"
_Z5matchPcS_Piii:
.text._Z5matchPcS_Piii:
[----:B------:R-:W-:Y:S01]  /*0000*/  LDC R1, c[0x0][0x37c] ;  /* 0x0000df00ff017b82 */ /* 0x000fe20000000800 */
[----:B------:R-:W0:Y:S01]  /*0010*/  S2R R0, SR_CTAID.X ;  /* 0x0000000000007919 */ /* 0x000e220000002500 */
[----:B------:R-:W1:Y:S01]  /*0020*/  LDCU.64 UR8, c[0x0][0x398] ;  /* 0x00007300ff0877ac */ /* 0x000e620008000a00 */
[----:B------:R-:W0:Y:S01]  /*0030*/  S2R R3, SR_TID.X ;  /* 0x0000000000037919 */ /* 0x000e220000002100 */
[----:B------:R-:W0:Y:S01]  /*0040*/  LDCU UR5, c[0x0][0x360] ;  /* 0x00006c00ff0577ac */ /* 0x000e220008000800 */
[----:B-1----:R-:W-:Y:S01]  /*0050*/  UIADD3 UR4, UPT, UPT, UR9, -UR8, URZ ;  /* 0x8000000809047290 */ /* 0x002fe2000fffe0ff */
[----:B0-----:R-:W-:-:S05]  /*0060*/  IMAD R0, R0, UR5, R3 ;  /* 0x0000000500007c24 */ /* 0x001fca000f8e0203 */
[----:B------:R-:W-:-:S13]  /*0070*/  ISETP.GT.AND P0, PT, R0, UR4, PT ;  /* 0x0000000400007c0c */ /* 0x000fda000bf04270 */
[----:B------:R-:W-:Y:S05]  /*0080*/  @P0 EXIT ;  /* 0x000000000000094d */ /* 0x000fea0003800000 */
[----:B------:R-:W-:Y:S01]  /*0090*/  UISETP.GE.AND UP0, UPT, UR8, 0x1, UPT ;  /* 0x000000010800788c */ /* 0x000fe2000bf06270 */
[----:B------:R-:W0:Y:S08]  /*00a0*/  LDCU.64 UR6, c[0x0][0x358] ;  /* 0x00006b00ff0677ac */ /* 0x000e300008000a00 */
[----:B------:R-:W-:Y:S05]  /*00b0*/  BRA.U !UP0, `(.L_x_0) ;  /* 0x0000000108447547 */ /* 0x000fea000b800000 */
[----:B------:R-:W1:Y:S01]  /*00c0*/  LDCU UR9, c[0x0][0x398] ;  /* 0x00007300ff0977ac */ /* 0x000e620008000800 */
[----:B------:R-:W2:Y:S01]  /*00d0*/  LDCU.128 UR12, c[0x0][0x380] ;  /* 0x00007000ff0c77ac */ /* 0x000ea20008000c00 */
[----:B------:R-:W-:-:S05]  /*00e0*/  UMOV UR4, URZ ;  /* 0x000000ff00047c82 */ /* 0x000fca0008000000 */
.L_x_1:
[----:B--2---:R-:W-:Y:S02]  /*00f0*/  UIADD3 UR5, UP0, UPT, UR4, UR12, URZ ;  /* 0x0000000c04057290 */ /* 0x004fe4000ff1e0ff */
[----:B------:R-:W-:Y:S02]  /*0100*/  VIADD R5, R0, UR4 ;  /* 0x0000000400057c36 */ /* 0x000fe40008000000 */
[----:B------:R-:W-:-:S03]  /*0110*/  UIADD3.X UR8, UPT, UPT, URZ, UR13, URZ, UP0, !UPT ;  /* 0x0000000dff087290 */ /* 0x000fc600087fe4ff */
[----:B------:R-:W-:Y:S01]  /*0120*/  IADD3 R4, P0, PT, R5, UR14, RZ ;  /* 0x0000000e05047c10 */ /* 0x000fe2000ff1e0ff */
[----:B------:R-:W-:-:S03]  /*0130*/  IMAD.U32 R2, RZ, RZ, UR5 ;  /* 0x00000005ff027e24 */ /* 0x000fc6000f8e00ff */
[----:B------:R-:W-:Y:S01]  /*0140*/  LEA.HI.X.SX32 R5, R5, UR15, 0x1, P0 ;  /* 0x0000000f05057c11 */ /* 0x000fe200080f0eff */
[----:B------:R-:W-:-:S05]  /*0150*/  IMAD.U32 R3, RZ, RZ, UR8 ;  /* 0x00000008ff037e24 */ /* 0x000fca000f8e00ff */
[----:B0-----:R-:W2:Y:S04]  /*0160*/  LDG.E.U8 R2, desc[UR6][R2.64] ;  /* 0x0000000602027981 */ /* 0x001ea8000c1e1100 */
[----:B------:R-:W2:Y:S01]  /*0170*/  LDG.E.U8 R5, desc[UR6][R4.64] ;  /* 0x0000000604057981 */ /* 0x000ea2000c1e1100 */
[----:B------:R-:W-:-:S04]  /*0180*/  UIADD3 UR4, UPT, UPT, UR4, 0x1, URZ ;  /* 0x0000000104047890 */ /* 0x000fc8000fffe0ff */
[----:B-1----:R-:W-:Y:S01]  /*0190*/  UISETP.NE.AND UP0, UPT, UR4, UR9, UPT ;  /* 0x000000090400728c */ /* 0x002fe2000bf05270 */
[----:B--2---:R-:W-:-:S13]  /*01a0*/  ISETP.NE.AND P0, PT, R2, R5, PT ;  /* 0x000000050200720c */ /* 0x004fda0003f05270 */
[----:B------:R-:W-:Y:S05]  /*01b0*/  @P0 EXIT ;  /* 0x000000000000094d */ /* 0x000fea0003800000 */
[----:B------:R-:W-:Y:S05]  /*01c0*/  BRA.U UP0, `(.L_x_1) ;  /* 0xfffffffd00c87547 */ /* 0x000fea000b83ffff */
.L_x_0:
[----:B------:R-:W1:Y:S01]  /*01d0*/  S2R R0, SR_LANEID ;  /* 0x0000000000007919 */ /* 0x000e620000000000 */
[----:B------:R-:W0:Y:S01]  /*01e0*/  LDC.64 R2, c[0x0][0x390] ;  /* 0x0000e400ff027b82 */ /* 0x000e220000000a00 */
[----:B------:R-:W-:Y:S02]  /*01f0*/  VOTEU.ANY UR5, UPT, PT ;  /* 0x0000000000057886 */ /* 0x000fe400038e0100 */
[----:B------:R-:W-:Y:S02]  /*0200*/  UFLO.U32 UR8, UR5 ;  /* 0x00000005000872bd */ /* 0x000fe400080e0000 */
[----:B------:R-:W0:Y:S04]  /*0210*/  POPC R5, UR5 ;  /* 0x0000000500057d09 */ /* 0x000e280008000000 */
[----:B-1----:R-:W-:-:S13]  /*0220*/  ISETP.EQ.U32.AND P0, PT, R0, UR8, PT ;  /* 0x0000000800007c0c */ /* 0x002fda000bf02070 */
[----:B0-----:R-:W-:Y:S01]  /*0230*/  @P0 REDG.E.ADD.STRONG.GPU desc[UR6][R2.64], R5 ;  /* 0x000000050200098e */ /* 0x001fe2000c12e106 */
[----:B------:R-:W-:Y:S05]  /*0240*/  EXIT ;  /* 0x000000000000794d */ /* 0x000fea0003800000 */
.L_x_2:
[----:B------:R-:W-:-:S00]  /*0250*/  BRA `(.L_x_2) ;  /* 0xfffffffc00fc7947 */ /* 0x000fc0000383ffff */
[----:B------:R-:W-:-:S00]  /*0260*/  NOP ;  /* 0x0000000000007918 */ /* 0x000fc00000000000 */
        /* <DEDUP_REMOVED lines=9> */
.L_x_3:


//--------------------- .nv.shared.reserved.0     --------------------------
	.section	.nv.shared.reserved.0,"aw",@nobits
	.weak		__nv_reservedSMEM_offset_0_alias
	.size		__nv_reservedSMEM_offset_0_alias, 0, 64
	.other		__nv_reservedSMEM_offset_0_alias,@"STO_CUDA_RESERVED_SHARED STV_DEFAULT"
__nv_reservedSMEM_offset_0_alias:
	.zero		0
	.zero		64


//--------------------- .nv.constant0._Z5matchPcS_Piii --------------------------
	.section	.nv.constant0._Z5matchPcS_Piii,"a",@progbits
	.sectionflags	@""
	.align	4
.nv.constant0._Z5matchPcS_Piii:
	.zero		928


//--------------------- SYMBOLS --------------------------

	.type		.nv.reservedSmem.offset0,@object
	.size		.nv.reservedSmem.offset0,0x4
